	.headerflags	@"EF_CUDA_TEXMODE_UNIFIED EF_CUDA_64BIT_ADDRESS EF_CUDA_ACCELERATORS EF_CUDA_SM90 EF_CUDA_VIRTUAL_SM(EF_CUDA_SM90)"
	.elftype	@"ET_EXEC"


//--------------------- .nv.info                  --------------------------
	.section	.nv.info,"",@"SHT_CUDA_INFO"
	.align	4


	//----- nvinfo : EIATTR_REGCOUNT
	.align		4
        /*0000*/ 	.byte	0x04, 0x2f
        /*0002*/ 	.short	(.L_3 - .L_2)
	.align		4
.L_2:
        /*0004*/ 	.word	index@(triton_poi_fused__native_batch_norm_legit_no_training_relu_27)
        /*0008*/ 	.word	0x00000018


	//----- nvinfo : EIATTR_MIN_STACK_SIZE
	.align		4
.L_3:
        /*000c*/ 	.byte	0x04, 0x12
        /*000e*/ 	.short	(.L_5 - .L_4)
	.align		4
.L_4:
        /*0010*/ 	.word	index@(triton_poi_fused__native_batch_norm_legit_no_training_relu_27)
        /*0014*/ 	.word	0x00000000


	//----- nvinfo : EIATTR_FRAME_SIZE
	.align		4
.L_5:
        /*0018*/ 	.byte	0x04, 0x11
        /*001a*/ 	.short	(.L_7 - .L_6)
	.align		4
.L_6:
        /*001c*/ 	.word	index@(triton_poi_fused__native_batch_norm_legit_no_training_relu_27)
        /*0020*/ 	.word	0x00000000


	//----- nvinfo : EIATTR_MIN_STACK_SIZE
	.align		4
.L_7:
        /*0024*/ 	.byte	0x04, 0x12
        /*0026*/ 	.short	(.L_9 - .L_8)
	.align		4
.L_8:
        /*0028*/ 	.word	index@(triton_poi_fused__native_batch_norm_legit_no_training_relu_27)
        /*002c*/ 	.word	0x00000000
.L_9:


//--------------------- .nv.info.triton_poi_fused__native_batch_norm_legit_no_training_relu_27 --------------------------
	.section	.nv.info.triton_poi_fused__native_batch_norm_legit_no_training_relu_27,"",@"SHT_CUDA_INFO"
	.sectionflags	@""
	.align	4


	//----- nvinfo : EIATTR_CUDA_API_VERSION
	.align		4
        /*0000*/ 	.byte	0x04, 0x37
        /*0002*/ 	.short	(.L_11 - .L_10)
.L_10:
        /*0004*/ 	.word	0x0000007c


	//----- nvinfo : EIATTR_KPARAM_INFO
	.align		4
.L_11:
        /*0008*/ 	.byte	0x04, 0x17
        /*000a*/ 	.short	(.L_13 - .L_12)
.L_12:
        /*000c*/ 	.word	0x00000000
        /*0010*/ 	.short	0x0006
        /*0012*/ 	.short	0x0030
        /*0014*/ 	.byte	0x00, 0xf0, 0x11, 0x00


	//----- nvinfo : EIATTR_KPARAM_INFO
	.align		4
.L_13:
        /*0018*/ 	.byte	0x04, 0x17
        /*001a*/ 	.short	(.L_15 - .L_14)
.L_14:
        /*001c*/ 	.word	0x00000000
        /*0020*/ 	.short	0x0005
        /*0022*/ 	.short	0x0028
        /*0024*/ 	.byte	0x00, 0xf4, 0x21, 0x00


	//----- nvinfo : EIATTR_KPARAM_INFO
	.align		4
.L_15:
        /*0028*/ 	.byte	0x04, 0x17
        /*002a*/ 	.short	(.L_17 - .L_16)
.L_16:
        /*002c*/ 	.word	0x00000000
        /*0030*/ 	.short	0x0004
        /*0032*/ 	.short	0x0020
        /*0034*/ 	.byte	0x00, 0xf4, 0x21, 0x00


	//----- nvinfo : EIATTR_KPARAM_INFO
	.align		4
.L_17:
        /*0038*/ 	.byte	0x04, 0x17
        /*003a*/ 	.short	(.L_19 - .L_18)
.L_18:
        /*003c*/ 	.word	0x00000000
        /*0040*/ 	.short	0x0003
        /*0042*/ 	.short	0x0018
        /*0044*/ 	.byte	0x00, 0xf4, 0x21, 0x00


	//----- nvinfo : EIATTR_KPARAM_INFO
	.align		4
.L_19:
        /*0048*/ 	.byte	0x04, 0x17
        /*004a*/ 	.short	(.L_21 - .L_20)
.L_20:
        /*004c*/ 	.word	0x00000000
        /*0050*/ 	.short	0x0002
        /*0052*/ 	.short	0x0010
        /*0054*/ 	.byte	0x00, 0xf4, 0x21, 0x00


	//----- nvinfo : EIATTR_KPARAM_INFO
	.align		4
.L_21:
        /*0058*/ 	.byte	0x04, 0x17
        /*005a*/ 	.short	(.L_23 - .L_22)
.L_22:
        /*005c*/ 	.word	0x00000000
        /*0060*/ 	.short	0x0001
        /*0062*/ 	.short	0x0008
        /*0064*/ 	.byte	0x00, 0xf4, 0x21, 0x00


	//----- nvinfo : EIATTR_KPARAM_INFO
	.align		4
.L_23:
        /*0068*/ 	.byte	0x04, 0x17
        /*006a*/ 	.short	(.L_25 - .L_24)
.L_24:
        /*006c*/ 	.word	0x00000000
        /*0070*/ 	.short	0x0000
        /*0072*/ 	.short	0x0000
        /*0074*/ 	.byte	0x00, 0xf4, 0x21, 0x00


	//----- nvinfo : EIATTR_SPARSE_MMA_MASK
	.align		4
.L_25:
        /*0078*/ 	.byte	0x03, 0x50
        /*007a*/ 	.short	0x0000


	//----- nvinfo : EIATTR_MAXREG_COUNT
	.align		4
        /*007c*/ 	.byte	0x03, 0x1b
        /*007e*/ 	.short	0x00ff


	//----- nvinfo : EIATTR_EXIT_INSTR_OFFSETS
	.align		4
        /*0080*/ 	.byte	0x04, 0x1c
        /*0082*/ 	.short	(.L_27 - .L_26)


	//   ....[0]....
.L_26:
        /*0084*/ 	.word	0x00000420


	//   ....[1]....
        /*0088*/ 	.word	0x00000440


	//----- nvinfo : EIATTR_REQNTID
	.align		4
.L_27:
        /*008c*/ 	.byte	0x04, 0x10
        /*008e*/ 	.short	(.L_29 - .L_28)
.L_28:
        /*0090*/ 	.word	0x00000080
        /*0094*/ 	.word	0x00000001
        /*0098*/ 	.word	0x00000001


	//----- nvinfo : EIATTR_CBANK_PARAM_SIZE
	.align		4
.L_29:
        /*009c*/ 	.byte	0x03, 0x19
        /*009e*/ 	.short	0x0034


	//----- nvinfo : EIATTR_PARAM_CBANK
	.align		4
        /*00a0*/ 	.byte	0x04, 0x0a
        /*00a2*/ 	.short	(.L_31 - .L_30)
	.align		4
.L_30:
        /*00a4*/ 	.word	index@(.nv.constant0.triton_poi_fused__native_batch_norm_legit_no_training_relu_27)
        /*00a8*/ 	.short	0x0210
        /*00aa*/ 	.short	0x0034


	//----- nvinfo : EIATTR_SW_WAR
	.align		4
.L_31:
        /*00ac*/ 	.byte	0x04, 0x36
        /*00ae*/ 	.short	(.L_33 - .L_32)
.L_32:
        /*00b0*/ 	.word	0x00000008
.L_33:


//--------------------- .nv.callgraph             --------------------------
	.section	.nv.callgraph,"",@"SHT_CUDA_CALLGRAPH"
	.align	4
	.sectionentsize	8
	.align		4
        /*0000*/ 	.word	0x00000000
	.align		4
        /*0004*/ 	.word	0xffffffff
	.align		4
        /*0008*/ 	.word	0x00000000
	.align		4
        /*000c*/ 	.word	0xfffffffe
	.align		4
        /*0010*/ 	.word	0x00000000
	.align		4
        /*0014*/ 	.word	0xfffffffd
	.align		4
        /*0018*/ 	.word	0x00000000
	.align		4
        /*001c*/ 	.word	0xfffffffc


//--------------------- .nv.constant4             --------------------------
	.section	.nv.constant4,"a",@progbits
	.align	8
	.align		8
.nv.constant4:
        /*0000*/ 	.dword	_$_str
	.align		8
        /*0008*/ 	.dword	_$_str_$_2


//--------------------- .text.triton_poi_fused__native_batch_norm_legit_no_training_relu_27 --------------------------
	.section	.text.triton_poi_fused__native_batch_norm_legit_no_training_relu_27,"ax",@progbits
	.align	128
        .global         triton_poi_fused__native_batch_norm_legit_no_training_relu_27
        .type           triton_poi_fused__native_batch_norm_legit_no_training_relu_27,@function
        .size           triton_poi_fused__native_batch_norm_legit_no_training_relu_27,(.L_x_1 - triton_poi_fused__native_batch_norm_legit_no_training_relu_27)
        .other          triton_poi_fused__native_batch_norm_legit_no_training_relu_27,@"STO_CUDA_ENTRY STV_DEFAULT"
triton_poi_fused__native_batch_norm_legit_no_training_relu_27:
.text.triton_poi_fused__native_batch_norm_legit_no_training_relu_27:
[----:B------:R-:W0:Y:S01]  /*0000*/  LDC R1, c[0x0][0x28] ;  /* 0x00000a00ff017b82 */ /* 0x000e220000000800 */
[----:B------:R-:W1:Y:S01]  /*0010*/  S2R R0, SR_TID.X ;  /* 0x0000000000007919 */ /* 0x000e620000002100 */
[----:B------:R-:W-:-:S06]  /*0020*/  HFMA2.MMA R2, -RZ, RZ, 0, 0 ;  /* 0x00000000ff027435 */ /* 0x000fcc00000001ff */
[----:B------:R-:W2:Y:S01]  /*0030*/  LDC.64 R10, c[0x0][0x220] ;  /* 0x00008800ff0a7b82 */ /* 0x000ea20000000a00 */
[----:B------:R-:W-:Y:S01]  /*0040*/  ULDC.64 UR4, c[0x0][0x208] ;  /* 0x0000820000047ab9 */ /* 0x000fe20000000a00 */
[----:B------:R-:W3:Y:S06]  /*0050*/  S2R R3, SR_CTAID.X ;  /* 0x0000000000037919 */ /* 0x000eec0000002500 */
[----:B------:R-:W4:Y:S08]  /*0060*/  LDC.64 R14, c[0x0][0x210] ;  /* 0x00008400ff0e7b82 */ /* 0x000f300000000a00 */
[----:B------:R-:W5:Y:S08]  /*0070*/  LDC.64 R16, c[0x0][0x218] ;  /* 0x00008600ff107b82 */ /* 0x000f700000000a00 */
[----:B------:R-:W5:Y:S01]  /*0080*/  LDC.64 R18, c[0x0][0x228] ;  /* 0x00008a00ff127b82 */ /* 0x000f620000000a00 */
[----:B-1----:R-:W-:-:S07]  /*0090*/  SHF.L.U32 R0, R0, 0x1, RZ ;  /* 0x0000000100007819 */ /* 0x002fce00000006ff */
[----:B------:R-:W1:Y:S01]  /*00a0*/  LDC.64 R20, c[0x0][0x230] ;  /* 0x00008c00ff147b82 */ /* 0x000e620000000a00 */
[----:B------:R-:W-:-:S04]  /*00b0*/  LOP3.LUT R0, R0, 0xfe, RZ, 0xc0, !PT ;  /* 0x000000fe00007812 */ /* 0x000fc800078ec0ff */
[----:B---3--:R-:W-:-:S04]  /*00c0*/  LEA R3, R3, R0, 0x8 ;  /* 0x0000000003037211 */ /* 0x008fc800078e40ff */
[C---:B------:R-:W-:Y:S01]  /*00d0*/  ISETP.GE.AND P0, PT, R3.reuse, 0x3c00, PT ;  /* 0x00003c000300780c */ /* 0x040fe20003f06270 */
[----:B------:R-:W-:-:S05]  /*00e0*/  IMAD.HI R0, R3, -0x77777777, R2 ;  /* 0x8888888903007827 */ /* 0x000fca00078e0202 */
[----:B------:R-:W-:-:S04]  /*00f0*/  SHF.R.U32.HI R5, RZ, 0x1f, R0 ;  /* 0x0000001fff057819 */ /* 0x000fc80000011600 */
[----:B------:R-:W-:-:S05]  /*0100*/  LEA.HI.SX32 R5, R0, R5, 0x17 ;  /* 0x0000000500057211 */ /* 0x000fca00078fbaff */
[----:B------:R-:W-:Y:S01]  /*0110*/  IMAD R13, R5, -0x3c0, R3 ;  /* 0xfffffc40050d7824 */ /* 0x000fe200078e0203 */
[----:B------:R-:W-:-:S03]  /*0120*/  CS2R R4, SRZ ;  /* 0x0000000000047805 */ /* 0x000fc6000001ff00 */
[----:B--2---:R-:W-:-:S05]  /*0130*/  IMAD.WIDE R10, R13, 0x4, R10 ;  /* 0x000000040d0a7825 */ /* 0x004fca00078e020a */
[----:B------:R2:W3:Y:S01]  /*0140*/  @!P0 LDG.E.EL.64 R4, desc[UR4][R10.64] ;  /* 0x000000040a048981 */ /* 0x0004e2000c2e1b00 */
[----:B------:R-:W-:Y:S02]  /*0150*/  CS2R R6, SRZ ;  /* 0x0000000000067805 */ /* 0x000fe4000001ff00 */
[----:B------:R-:W-:Y:S01]  /*0160*/  CS2R R8, SRZ ;  /* 0x0000000000087805 */ /* 0x000fe2000001ff00 */
[----:B----4-:R-:W-:-:S04]  /*0170*/  IMAD.WIDE R14, R3, 0x4, R14 ;  /* 0x00000004030e7825 */ /* 0x010fc800078e020e */
[C---:B-----5:R-:W-:Y:S01]  /*0180*/  IMAD.WIDE R16, R13.reuse, 0x4, R16 ;  /* 0x000000040d107825 */ /* 0x060fe200078e0210 */
[----:B------:R-:W4:Y:S01]  /*0190*/  @!P0 LDG.E.64 R6, desc[UR4][R14.64] ;  /* 0x000000040e068981 */ /* 0x000f22000c1e1b00 */
[----:B--2---:R-:W-:Y:S02]  /*01a0*/  CS2R R10, SRZ ;  /* 0x00000000000a7805 */ /* 0x004fe4000001ff00 */
[C---:B0-----:R-:W-:Y:S01]  /*01b0*/  IMAD.WIDE R18, R13.reuse, 0x4, R18 ;  /* 0x000000040d127825 */ /* 0x041fe200078e0212 */
[----:B------:R0:W4:Y:S03]  /*01c0*/  @!P0 LDG.E.EL.64 R8, desc[UR4][R16.64] ;  /* 0x0000000410088981 */ /* 0x000126000c2e1b00 */
[----:B-1----:R-:W-:Y:S01]  /*01d0*/  IMAD.WIDE R20, R13, 0x4, R20 ;  /* 0x000000040d147825 */ /* 0x002fe200078e0214 */
[----:B------:R-:W-:-:S04]  /*01e0*/  CS2R R12, SRZ ;  /* 0x00000000000c7805 */ /* 0x000fc8000001ff00 */
[----:B------:R-:W2:Y:S04]  /*01f0*/  @!P0 LDG.E.EL.64 R10, desc[UR4][R20.64] ;  /* 0x00000004140a8981 */ /* 0x000ea8000c2e1b00 */
[----:B------:R-:W2:Y:S01]  /*0200*/  @!P0 LDG.E.EL.64 R12, desc[UR4][R18.64] ;  /* 0x00000004120c8981 */ /* 0x000ea2000c2e1b00 */
[----:B0-----:R-:W-:Y:S01]  /*0210*/  MOV R17, 0x3e800000 ;  /* 0x3e80000000117802 */ /* 0x001fe20000000f00 */
[----:B---3--:R-:W-:Y:S01]  /*0220*/  FADD R4, R4, 9.9999997473787516356e-06 ;  /* 0x3727c5ac04047421 */ /* 0x008fe20000000000 */
[----:B------:R-:W-:-:S03]  /*0230*/  FADD R5, R5, 9.9999997473787516356e-06 ;  /* 0x3727c5ac05057421 */ /* 0x000fc60000000000 */
[----:B------:R-:W0:Y:S08]  /*0240*/  MUFU.SQRT R0, R4 ;  /* 0x0000000400007308 */ /* 0x000e300000002000 */
[----:B------:R1:W3:Y:S01]  /*0250*/  MUFU.SQRT R2, R5 ;  /* 0x0000000500027308 */ /* 0x0002e20000002000 */
[C---:B0-----:R-:W-:Y:S02]  /*0260*/  FSETP.GT.AND P1, PT, R0.reuse, 8.50705917302346158658e+37, PT ;  /* 0x7e8000000000780b */ /* 0x041fe40003f24000 */
[----:B------:R-:W-:Y:S01]  /*0270*/  FSETP.GEU.AND P3, PT, R0, 1.175494350822287508e-38, PT ;  /* 0x008000000000780b */ /* 0x000fe20003f6e000 */
[----:B-1----:R-:W0:Y:S01]  /*0280*/  LDC.64 R4, c[0x0][0x238] ;  /* 0x00008e00ff047b82 */ /* 0x002e220000000a00 */
[----:B---3--:R-:W-:-:S02]  /*0290*/  FSETP.GT.AND P2, PT, R2, 8.50705917302346158658e+37, PT ;  /* 0x7e8000000200780b */ /* 0x008fc40003f44000 */
[----:B------:R-:W-:-:S07]  /*02a0*/  FSETP.GEU.AND P4, PT, R2, 1.175494350822287508e-38, PT ;  /* 0x008000000200780b */ /* 0x000fce0003f8e000 */
[----:B------:R-:W-:-:S04]  /*02b0*/  @P1 FMUL R0, R0, 0.25 ;  /* 0x3e80000000001820 */ /* 0x000fc80000400000 */
[----:B------:R-:W-:Y:S01]  /*02c0*/  @!P3 FMUL R0, R0, 16777216 ;  /* 0x4b8000000000b820 */ /* 0x000fe20000400000 */
[----:B------:R-:W-:-:S04]  /*02d0*/  @P2 FMUL R2, R2, 0.25 ;  /* 0x3e80000002022820 */ /* 0x000fc80000400000 */
[----:B------:R-:W-:Y:S01]  /*02e0*/  @!P4 FMUL R2, R2, 16777216 ;  /* 0x4b8000000202c820 */ /* 0x000fe20000400000 */
[----:B------:R-:W1:Y:S01]  /*02f0*/  MUFU.RCP R0, R0 ;  /* 0x0000000000007308 */ /* 0x000e620000001000 */
[----:B------:R-:W-:-:S07]  /*0300*/  FSEL R15, R17, 1, P1 ;  /* 0x3f800000110f7808 */ /* 0x000fce0000800000 */
[----:B------:R-:W3:Y:S01]  /*0310*/  MUFU.RCP R2, R2 ;  /* 0x0000000200027308 */ /* 0x000ee20000001000 */
[----:B------:R-:W-:Y:S01]  /*0320*/  FSEL R17, R17, 1, P2 ;  /* 0x3f80000011117808 */ /* 0x000fe20001000000 */
[----:B------:R-:W-:-:S04]  /*0330*/  @!P3 FMUL R15, R15, 16777216 ;  /* 0x4b8000000f0fb820 */ /* 0x000fc80000400000 */
[----:B------:R-:W-:Y:S01]  /*0340*/  @!P4 FMUL R17, R17, 16777216 ;  /* 0x4b8000001111c820 */ /* 0x000fe20000400000 */
[----:B-1----:R-:W-:Y:S01]  /*0350*/  FMUL R15, R0, R15 ;  /* 0x0000000f000f7220 */ /* 0x002fe20000400000 */
[----:B----4-:R-:W-:Y:S01]  /*0360*/  FADD R7, -R9, R7 ;  /* 0x0000000709077221 */ /* 0x010fe20000000100 */
[----:B------:R-:W-:Y:S01]  /*0370*/  FADD R6, -R8, R6 ;  /* 0x0000000608067221 */ /* 0x000fe20000000100 */
[----:B---3--:R-:W-:-:S03]  /*0380*/  FMUL R0, R2, R17 ;  /* 0x0000001102007220 */ /* 0x008fc60000400000 */
[----:B------:R-:W-:Y:S01]  /*0390*/  FMUL R15, R6, R15 ;  /* 0x0000000f060f7220 */ /* 0x000fe20000400000 */
[----:B------:R-:W-:-:S03]  /*03a0*/  FMUL R0, R7, R0 ;  /* 0x0000000007007220 */ /* 0x000fc60000400000 */
[----:B--2---:R-:W-:Y:S01]  /*03b0*/  FFMA R10, R15, R12, R10 ;  /* 0x0000000c0f0a7223 */ /* 0x004fe2000000000a */
[----:B------:R-:W-:-:S04]  /*03c0*/  FFMA R0, R0, R13, R11 ;  /* 0x0000000d00007223 */ /* 0x000fc8000000000b */
[----:B------:R-:W-:Y:S02]  /*03d0*/  FSETP.GEU.AND P1, PT, R10, RZ, PT ;  /* 0x000000ff0a00720b */ /* 0x000fe40003f2e000 */
[----:B------:R-:W-:Y:S01]  /*03e0*/  FSETP.GEU.AND P2, PT, R0, RZ, PT ;  /* 0x000000ff0000720b */ /* 0x000fe20003f4e000 */
[----:B0-----:R-:W-:Y:S01]  /*03f0*/  IMAD.WIDE R4, R3, 0x4, R4 ;  /* 0x0000000403047825 */ /* 0x001fe200078e0204 */
[----:B------:R-:W-:Y:S02]  /*0400*/  FSEL R10, R10, RZ, P1 ;  /* 0x000000ff0a0a7208 */ /* 0x000fe40000800000 */
[----:B------:R-:W-:Y:S01]  /*0410*/  FSEL R11, R0, RZ, P2 ;  /* 0x000000ff000b7208 */ /* 0x000fe20001000000 */
[----:B------:R-:W-:Y:S08]  /*0420*/  @P0 EXIT ;  /* 0x000000000000094d */ /* 0x000ff00003800000 */
[----:B------:R-:W-:Y:S01]  /*0430*/  STG.E.64 desc[UR4][R4.64], R10 ;  /* 0x0000000a04007986 */ /* 0x000fe2000c101b04 */
[----:B------:R-:W-:Y:S05]  /*0440*/  EXIT ;  /* 0x000000000000794d */ /* 0x000fea0003800000 */
.L_x_0:
[----:B------:R-:W-:-:S00]  /*0450*/  BRA `(.L_x_0) ;  /* 0xfffffffc00fc7947 */ /* 0x000fc0000383ffff */
[----:B------:R-:W-:-:S00]  /*0460*/  NOP ;  /* 0x0000000000007918 */ /* 0x000fc00000000000 */
        /* <DEDUP_REMOVED lines=9> */
.L_x_1:


//--------------------- .nv.global.init           --------------------------
	.section	.nv.global.init,"aw",@progbits
.nv.global.init:
	.type		_$_str,@object
	.size		_$_str,(_$_str_$_2 - _$_str)
_$_str:
        /*0000*/ 	.byte	0x5f, 0x5f, 0x43, 0x55, 0x44, 0x41, 0x5f, 0x46, 0x54, 0x5a, 0x00
	.type		_$_str_$_2,@object
	.size		_$_str_$_2,(.L_1 - _$_str_$_2)
_$_str_$_2:
        /*000b*/ 	.byte	0x5f, 0x5f, 0x43, 0x55, 0x44, 0x41, 0x5f, 0x50, 0x52, 0x45, 0x43, 0x5f, 0x53, 0x51, 0x52, 0x54
        /*001b*/ 	.byte	0x00
.L_1:


//--------------------- .nv.constant0.triton_poi_fused__native_batch_norm_legit_no_training_relu_27 --------------------------
	.section	.nv.constant0.triton_poi_fused__native_batch_norm_legit_no_training_relu_27,"a",@progbits
	.sectionflags	@""
	.align	4
.nv.constant0.triton_poi_fused__native_batch_norm_legit_no_training_relu_27:
	.zero		580
